//
// Generated by NVIDIA NVVM Compiler
//
// Compiler Build ID: CL-36424714
// Cuda compilation tools, release 13.0, V13.0.88
// Based on NVVM 20.0.0
//

.version 9.0
.target sm_100
.address_size 64

	// .globl	vecAdd_kernel

.visible .entry vecAdd_kernel(
	.param .u64 .ptr .align 1 vecAdd_kernel_param_0,
	.param .u64 .ptr .align 1 vecAdd_kernel_param_1,
	.param .u64 .ptr .align 1 vecAdd_kernel_param_2,
	.param .u32 vecAdd_kernel_param_3
)
{
	.reg .pred 	%p<2>;
	.reg .b32 	%r<6>;
	.reg .b32 	%f<4>;
	.reg .b64 	%rd<11>;

	ld.param.u64 	%rd1, [vecAdd_kernel_param_0];
	ld.param.u64 	%rd2, [vecAdd_kernel_param_1];
	ld.param.u64 	%rd3, [vecAdd_kernel_param_2];
	ld.param.u32 	%r2, [vecAdd_kernel_param_3];
	mov.u32 	%r3, %ctaid.x;
	mov.u32 	%r4, %ntid.x;
	mov.u32 	%r5, %tid.x;
	mad.lo.s32 	%r1, %r3, %r4, %r5;
	setp.ge.s32 	%p1, %r1, %r2;
	@%p1 bra 	$L__BB0_2;
	cvta.to.global.u64 	%rd4, %rd2;
	cvta.to.global.u64 	%rd5, %rd3;
	cvta.to.global.u64 	%rd6, %rd1;
	mul.wide.s32 	%rd7, %r1, 4;
	add.s64 	%rd8, %rd4, %rd7;
	ld.global.f32 	%f1, [%rd8];
	add.s64 	%rd9, %rd5, %rd7;
	ld.global.f32 	%f2, [%rd9];
	add.f32 	%f3, %f1, %f2;
	add.s64 	%rd10, %rd6, %rd7;
	st.global.f32 	[%rd10], %f3;
$L__BB0_2:
	ret;

}


// ===== COMPILED SASS (sm_100) =====

	.target	sm_100

	.elftype	@"ET_EXEC"


//--------------------- .note.nv.tkinfo           --------------------------
	.section	.note.nv.tkinfo,"",@"SHT_NOTE"
	.sectionflags	@"SHF_NOTE_NV_TKINFO"
	.tkinfo
        /*0018*/ 	.word	0x00000002
        /*0030*/ 	.string	""
        /*0030*/ 	.string	"ptxas"
        /*0030*/ 	.string	"Cuda compilation tools, release 13.0, V13.0.88"
        /*0030*/ 	.string	"Build cuda_13.0.r13.0/compiler.36424714_0"
        /*0030*/ 	.string	"-arch sm_100 -m 64 "



//--------------------- .note.nv.cuinfo           --------------------------
	.section	.note.nv.cuinfo,"",@"SHT_NOTE"
	.sectionflags	@"SHF_NOTE_NV_CUINFO"
        /*0018*/ 	.short	0x0002
        /*001a*/ 	.short	0x0064
        /*001c*/ 	.short	0x0082
	.zero		2


//--------------------- .nv.info                  --------------------------
	.section	.nv.info,"",@"SHT_CUDA_INFO"
	.align	4


	//----- nvinfo : EIATTR_REGCOUNT
	.align		4
        /*0000*/ 	.byte	0x04, 0x2f
        /*0002*/ 	.short	(.L_1 - .L_0)
	.align		4
.L_0:
        /*0004*/ 	.word	index@(vecAdd_kernel)
        /*0008*/ 	.word	0x0000000c


	//----- nvinfo : EIATTR_FRAME_SIZE
	.align		4
.L_1:
        /*000c*/ 	.byte	0x04, 0x11
        /*000e*/ 	.short	(.L_3 - .L_2)
	.align		4
.L_2:
        /*0010*/ 	.word	index@(vecAdd_kernel)
        /*0014*/ 	.word	0x00000000


	//----- nvinfo : EIATTR_MIN_STACK_SIZE
	.align		4
.L_3:
        /*0018*/ 	.byte	0x04, 0x12
        /*001a*/ 	.short	(.L_5 - .L_4)
	.align		4
.L_4:
        /*001c*/ 	.word	index@(vecAdd_kernel)
        /*0020*/ 	.word	0x00000000
.L_5:


//--------------------- .nv.compat                --------------------------
	.section	.nv.compat,"",@"SHT_CUDA_COMPAT_INFO"
	.align	4
        /*0000*/ 	.byte	0x02, 0x09, 0x00, 0x00, 0x02, 0x02, 0x01, 0x00, 0x02, 0x05, 0x05, 0x00, 0x03, 0x07, 0x01, 0x01
        /*0010*/ 	.byte	0x02, 0x03, 0x00, 0x00, 0x02, 0x06, 0x01, 0x00, 0x04, 0x0b, 0x08, 0x00, 0x09, 0x00, 0x00, 0x00
        /*0020*/ 	.byte	0x00, 0x00, 0x00, 0x00


//--------------------- .nv.info.vecAdd_kernel    --------------------------
	.section	.nv.info.vecAdd_kernel,"",@"SHT_CUDA_INFO"
	.sectionflags	@""
	.align	4


	//----- nvinfo : EIATTR_CUDA_API_VERSION
	.align		4
        /*0000*/ 	.byte	0x04, 0x37
        /*0002*/ 	.short	(.L_7 - .L_6)
.L_6:
        /*0004*/ 	.word	0x00000082


	//----- nvinfo : EIATTR_KPARAM_INFO
	.align		4
.L_7:
        /*0008*/ 	.byte	0x04, 0x17
        /*000a*/ 	.short	(.L_9 - .L_8)
.L_8:
        /*000c*/ 	.word	0x00000000
        /*0010*/ 	.short	0x0003
        /*0012*/ 	.short	0x0018
        /*0014*/ 	.byte	0x00, 0xf0, 0x11, 0x00


	//----- nvinfo : EIATTR_KPARAM_INFO
	.align		4
.L_9:
        /*0018*/ 	.byte	0x04, 0x17
        /*001a*/ 	.short	(.L_11 - .L_10)
.L_10:
        /*001c*/ 	.word	0x00000000
        /*0020*/ 	.short	0x0002
        /*0022*/ 	.short	0x0010
        /*0024*/ 	.byte	0x00, 0xf5, 0x21, 0x00


	//----- nvinfo : EIATTR_KPARAM_INFO
	.align		4
.L_11:
        /*0028*/ 	.byte	0x04, 0x17
        /*002a*/ 	.short	(.L_13 - .L_12)
.L_12:
        /*002c*/ 	.word	0x00000000
        /*0030*/ 	.short	0x0001
        /*0032*/ 	.short	0x0008
        /*0034*/ 	.byte	0x00, 0xf5, 0x21, 0x00


	//----- nvinfo : EIATTR_KPARAM_INFO
	.align		4
.L_13:
        /*0038*/ 	.byte	0x04, 0x17
        /*003a*/ 	.short	(.L_15 - .L_14)
.L_14:
        /*003c*/ 	.word	0x00000000
        /*0040*/ 	.short	0x0000
        /*0042*/ 	.short	0x0000
        /*0044*/ 	.byte	0x00, 0xf5, 0x21, 0x00


	//----- nvinfo : EIATTR_SPARSE_MMA_MASK
	.align		4
.L_15:
        /*0048*/ 	.byte	0x03, 0x50
        /*004a*/ 	.short	0x0000


	//----- nvinfo : EIATTR_MAXREG_COUNT
	.align		4
        /*004c*/ 	.byte	0x03, 0x1b
        /*004e*/ 	.short	0x00ff


	//----- nvinfo : EIATTR_MERCURY_ISA_VERSION
	.align		4
        /*0050*/ 	.byte	0x03, 0x5f
        /*0052*/ 	.short	0x0101


	//----- nvinfo : EIATTR_VRC_CTA_INIT_COUNT
	.align		4
        /*0054*/ 	.byte	0x02, 0x4a
	.zero		1
	.zero		1


	//----- nvinfo : EIATTR_EXIT_INSTR_OFFSETS
	.align		4
        /*0058*/ 	.byte	0x04, 0x1c
        /*005a*/ 	.short	(.L_17 - .L_16)


	//   ....[0]....
.L_16:
        /*005c*/ 	.word	0x00000070


	//   ....[1]....
        /*0060*/ 	.word	0x00000130


	//----- nvinfo : EIATTR_CBANK_PARAM_SIZE
	.align		4
.L_17:
        /*0064*/ 	.byte	0x03, 0x19
        /*0066*/ 	.short	0x001c


	//----- nvinfo : EIATTR_PARAM_CBANK
	.align		4
        /*0068*/ 	.byte	0x04, 0x0a
        /*006a*/ 	.short	(.L_19 - .L_18)
	.align		4
.L_18:
        /*006c*/ 	.word	index@(.nv.constant0.vecAdd_kernel)
        /*0070*/ 	.short	0x0380
        /*0072*/ 	.short	0x001c


	//----- nvinfo : EIATTR_SW_WAR
	.align		4
.L_19:
        /*0074*/ 	.byte	0x04, 0x36
        /*0076*/ 	.short	(.L_21 - .L_20)
.L_20:
        /*0078*/ 	.word	0x00000008
.L_21:


//--------------------- .nv.callgraph             --------------------------
	.section	.nv.callgraph,"",@"SHT_CUDA_CALLGRAPH"
	.align	4
	.sectionentsize	8
	.align		4
        /*0000*/ 	.word	0x00000000
	.align		4
        /*0004*/ 	.word	0xffffffff
	.align		4
        /*0008*/ 	.word	0x00000000
	.align		4
        /*000c*/ 	.word	0xfffffffe
	.align		4
        /*0010*/ 	.word	0x00000000
	.align		4
        /*0014*/ 	.word	0xfffffffd
	.align		4
        /*0018*/ 	.word	0x00000000
	.align		4
        /*001c*/ 	.word	0xfffffffc


//--------------------- .text.vecAdd_kernel       --------------------------
	.section	.text.vecAdd_kernel,"ax",@progbits
	.align	128
        .global         vecAdd_kernel
        .type           vecAdd_kernel,@function
        .size           vecAdd_kernel,(.L_x_1 - vecAdd_kernel)
        .other          vecAdd_kernel,@"STO_CUDA_ENTRY STV_DEFAULT"
vecAdd_kernel:
.text.vecAdd_kernel:
[----:B------:R-:W-:Y:S01]  /*0000*/  LDC R1, c[0x0][0x37c] ;  /* 0x0000df00ff017b82 */ /* 0x000fe20000000800 */
[----:B------:R-:W0:Y:S07]  /*0010*/  S2R R0, SR_TID.X ;  /* 0x0000000000007919 */ /* 0x000e2e0000002100 */
[----:B------:R-:W0:Y:S01]  /*0020*/  S2UR UR4, SR_CTAID.X ;  /* 0x00000000000479c3 */ /* 0x000e220000002500 */
[----:B------:R-:W1:Y:S07]  /*0030*/  LDCU UR5, c[0x0][0x398] ;  /* 0x00007300ff0577ac */ /* 0x000e6e0008000800 */
[----:B------:R-:W0:Y:S02]  /*0040*/  LDC R9, c[0x0][0x360] ;  /* 0x0000d800ff097b82 */ /* 0x000e240000000800 */
[----:B0-----:R-:W-:-:S05]  /*0050*/  IMAD R9, R9, UR4, R0 ;  /* 0x0000000409097c24 */ /* 0x001fca000f8e0200 */
[----:B-1----:R-:W-:-:S13]  /*0060*/  ISETP.GE.AND P0, PT, R9, UR5, PT ;  /* 0x0000000509007c0c */ /* 0x002fda000bf06270 */
[----:B------:R-:W-:Y:S05]  /*0070*/  @P0 EXIT ;  /* 0x000000000000094d */ /* 0x000fea0003800000 */
[----:B------:R-:W0:Y:S01]  /*0080*/  LDC.64 R2, c[0x0][0x388] ;  /* 0x0000e200ff027b82 */ /* 0x000e220000000a00 */
[----:B------:R-:W1:Y:S07]  /*0090*/  LDCU.64 UR4, c[0x0][0x358] ;  /* 0x00006b00ff0477ac */ /* 0x000e6e0008000a00 */
[----:B------:R-:W2:Y:S08]  /*00a0*/  LDC.64 R4, c[0x0][0x390] ;  /* 0x0000e400ff047b82 */ /* 0x000eb00000000a00 */
[----:B------:R-:W3:Y:S01]  /*00b0*/  LDC.64 R6, c[0x0][0x380] ;  /* 0x0000e000ff067b82 */ /* 0x000ee20000000a00 */
[----:B0-----:R-:W-:-:S06]  /*00c0*/  IMAD.WIDE R2, R9, 0x4, R2 ;  /* 0x0000000409027825 */ /* 0x001fcc00078e0202 */
[----:B-1----:R-:W4:Y:S01]  /*00d0*/  LDG.E R2, desc[UR4][R2.64] ;  /* 0x0000000402027981 */ /* 0x002f22000c1e1900 */
[----:B--2---:R-:W-:-:S06]  /*00e0*/  IMAD.WIDE R4, R9, 0x4, R4 ;  /* 0x0000000409047825 */ /* 0x004fcc00078e0204 */
[----:B------:R-:W4:Y:S01]  /*00f0*/  LDG.E R5, desc[UR4][R4.64] ;  /* 0x0000000404057981 */ /* 0x000f22000c1e1900 */
[----:B---3--:R-:W-:-:S04]  /*0100*/  IMAD.WIDE R6, R9, 0x4, R6 ;  /* 0x0000000409067825 */ /* 0x008fc800078e0206 */
[----:B----4-:R-:W-:-:S05]  /*0110*/  FADD R9, R2, R5 ;  /* 0x0000000502097221 */ /* 0x010fca0000000000 */
[----:B------:R-:W-:Y:S01]  /*0120*/  STG.E desc[UR4][R6.64], R9 ;  /* 0x0000000906007986 */ /* 0x000fe2000c101904 */
[----:B------:R-:W-:Y:S05]  /*0130*/  EXIT ;  /* 0x000000000000794d */ /* 0x000fea0003800000 */
.L_x_0:
[----:B------:R-:W-:-:S00]  /*0140*/  BRA `(.L_x_0) ;  /* 0xfffffffc00fc7947 */ /* 0x000fc0000383ffff */
[----:B------:R-:W-:-:S00]  /*0150*/  NOP ;  /* 0x0000000000007918 */ /* 0x000fc00000000000 */
        /* <DEDUP_REMOVED lines=10> */
.L_x_1:


//--------------------- .nv.shared.reserved.0     --------------------------
	.section	.nv.shared.reserved.0,"aw",@nobits
	.weak		__nv_reservedSMEM_offset_0_alias
	.size		__nv_reservedSMEM_offset_0_alias, 0, 64
	.other		__nv_reservedSMEM_offset_0_alias,@"STO_CUDA_RESERVED_SHARED STV_DEFAULT"
__nv_reservedSMEM_offset_0_alias:
	.zero		0
	.zero		64


//--------------------- .nv.constant0.vecAdd_kernel --------------------------
	.section	.nv.constant0.vecAdd_kernel,"a",@progbits
	.sectionflags	@""
	.align	4
.nv.constant0.vecAdd_kernel:
	.zero		924


//--------------------- SYMBOLS --------------------------

	.type		.nv.reservedSmem.offset0,@object
	.size		.nv.reservedSmem.offset0,0x4
